//
// Generated by NVIDIA NVVM Compiler
//
// Compiler Build ID: CL-36424714
// Cuda compilation tools, release 13.0, V13.0.88
// Based on NVVM 20.0.0
//

.version 9.0
.target sm_100
.address_size 64

	// .globl	_Z5delayPViy

.visible .entry _Z5delayPViy(
	.param .u64 .ptr .align 1 _Z5delayPViy_param_0,
	.param .u64 _Z5delayPViy_param_1
)
{
	.reg .pred 	%p<3>;
	.reg .b32 	%r<2>;
	.reg .b64 	%rd<8>;

	ld.param.u64 	%rd5, [_Z5delayPViy_param_0];
	ld.param.u64 	%rd3, [_Z5delayPViy_param_1];
	cvta.to.global.u64 	%rd1, %rd5;
	// begin inline asm
	mov.u64 	%rd4, %clock64;
	// end inline asm
$L__BB0_1:
	ld.volatile.global.u32 	%r1, [%rd1];
	setp.ne.s32 	%p1, %r1, 0;
	@%p1 bra 	$L__BB0_3;
	// begin inline asm
	mov.u64 	%rd6, %clock64;
	// end inline asm
	sub.s64 	%rd7, %rd6, %rd4;
	setp.le.u64 	%p2, %rd7, %rd3;
	@%p2 bra 	$L__BB0_1;
$L__BB0_3:
	ret;

}
	// .globl	_Z7copyp2pP4int4PKS_m
.visible .entry _Z7copyp2pP4int4PKS_m(
	.param .u64 .ptr .align 1 _Z7copyp2pP4int4PKS_m_param_0,
	.param .u64 .ptr .align 1 _Z7copyp2pP4int4PKS_m_param_1,
	.param .u64 _Z7copyp2pP4int4PKS_m_param_2
)
{
	.reg .pred 	%p<7>;
	.reg .b32 	%r<27>;
	.reg .b64 	%rd<27>;

	ld.param.u64 	%rd20, [_Z7copyp2pP4int4PKS_m_param_0];
	ld.param.u64 	%rd21, [_Z7copyp2pP4int4PKS_m_param_1];
	ld.param.u64 	%rd22, [_Z7copyp2pP4int4PKS_m_param_2];
	mov.u32 	%r1, %ctaid.x;
	mov.u32 	%r2, %ntid.x;
	mov.u32 	%r3, %tid.x;
	mad.lo.s32 	%r4, %r1, %r2, %r3;
	cvt.u64.u32 	%rd26, %r4;
	mov.u32 	%r5, %nctaid.x;
	mul.lo.s32 	%r6, %r2, %r5;
	cvt.u64.u32 	%rd2, %r6;
	setp.le.u64 	%p1, %rd22, %rd26;
	@%p1 bra 	$L__BB1_7;
	shl.b64 	%rd3, %rd2, 4;
	cvta.to.global.u64 	%rd4, %rd21;
	cvta.to.global.u64 	%rd5, %rd20;
$L__BB1_2:
	.pragma "nounroll";
	shl.b64 	%rd23, %rd26, 4;
	add.s64 	%rd7, %rd5, %rd23;
	add.s64 	%rd8, %rd4, %rd23;
	ld.global.nc.v4.u32 	{%r7, %r8, %r9, %r10}, [%rd8];
	st.global.v4.u32 	[%rd7], {%r7, %r8, %r9, %r10};
	add.s64 	%rd9, %rd26, %rd2;
	setp.ge.u64 	%p2, %rd9, %rd22;
	@%p2 bra 	$L__BB1_7;
	add.s64 	%rd10, %rd7, %rd3;
	add.s64 	%rd11, %rd8, %rd3;
	ld.global.nc.v4.u32 	{%r11, %r12, %r13, %r14}, [%rd11];
	st.global.v4.u32 	[%rd10], {%r11, %r12, %r13, %r14};
	add.s64 	%rd12, %rd9, %rd2;
	setp.ge.u64 	%p3, %rd12, %rd22;
	@%p3 bra 	$L__BB1_7;
	add.s64 	%rd13, %rd10, %rd3;
	add.s64 	%rd14, %rd11, %rd3;
	ld.global.nc.v4.u32 	{%r15, %r16, %r17, %r18}, [%rd14];
	st.global.v4.u32 	[%rd13], {%r15, %r16, %r17, %r18};
	add.s64 	%rd15, %rd12, %rd2;
	setp.ge.u64 	%p4, %rd15, %rd22;
	@%p4 bra 	$L__BB1_7;
	add.s64 	%rd16, %rd13, %rd3;
	add.s64 	%rd17, %rd14, %rd3;
	ld.global.nc.v4.u32 	{%r19, %r20, %r21, %r22}, [%rd17];
	st.global.v4.u32 	[%rd16], {%r19, %r20, %r21, %r22};
	add.s64 	%rd18, %rd15, %rd2;
	setp.ge.u64 	%p5, %rd18, %rd22;
	@%p5 bra 	$L__BB1_7;
	add.s64 	%rd24, %rd16, %rd3;
	add.s64 	%rd25, %rd17, %rd3;
	ld.global.nc.v4.u32 	{%r23, %r24, %r25, %r26}, [%rd25];
	st.global.v4.u32 	[%rd24], {%r23, %r24, %r25, %r26};
	add.s64 	%rd26, %rd18, %rd2;
	setp.lt.u64 	%p6, %rd26, %rd22;
	@%p6 bra 	$L__BB1_2;
$L__BB1_7:
	ret;

}


// ===== COMPILED SASS (sm_100) =====

	.target	sm_100

	.elftype	@"ET_EXEC"


//--------------------- .note.nv.tkinfo           --------------------------
	.section	.note.nv.tkinfo,"",@"SHT_NOTE"
	.sectionflags	@"SHF_NOTE_NV_TKINFO"
	.tkinfo
        /*0018*/ 	.word	0x00000002
        /*0030*/ 	.string	""
        /*0030*/ 	.string	"ptxas"
        /*0030*/ 	.string	"Cuda compilation tools, release 13.0, V13.0.88"
        /*0030*/ 	.string	"Build cuda_13.0.r13.0/compiler.36424714_0"
        /*0030*/ 	.string	"-arch sm_100 -m 64 "



//--------------------- .note.nv.cuinfo           --------------------------
	.section	.note.nv.cuinfo,"",@"SHT_NOTE"
	.sectionflags	@"SHF_NOTE_NV_CUINFO"
        /*0018*/ 	.short	0x0002
        /*001a*/ 	.short	0x0064
        /*001c*/ 	.short	0x0082
	.zero		2


//--------------------- .nv.info                  --------------------------
	.section	.nv.info,"",@"SHT_CUDA_INFO"
	.align	4


	//----- nvinfo : EIATTR_REGCOUNT
	.align		4
        /*0000*/ 	.byte	0x04, 0x2f
        /*0002*/ 	.short	(.L_1 - .L_0)
	.align		4
.L_0:
        /*0004*/ 	.word	index@(_Z5delayPViy)
        /*0008*/ 	.word	0x0000000a


	//----- nvinfo : EIATTR_FRAME_SIZE
	.align		4
.L_1:
        /*000c*/ 	.byte	0x04, 0x11
        /*000e*/ 	.short	(.L_3 - .L_2)
	.align		4
.L_2:
        /*0010*/ 	.word	index@(_Z5delayPViy)
        /*0014*/ 	.word	0x00000000


	//----- nvinfo : EIATTR_REGCOUNT
	.align		4
.L_3:
        /*0018*/ 	.byte	0x04, 0x2f
        /*001a*/ 	.short	(.L_5 - .L_4)
	.align		4
.L_4:
        /*001c*/ 	.word	index@(_Z7copyp2pP4int4PKS_m)
        /*0020*/ 	.word	0x00000013


	//----- nvinfo : EIATTR_FRAME_SIZE
	.align		4
.L_5:
        /*0024*/ 	.byte	0x04, 0x11
        /*0026*/ 	.short	(.L_7 - .L_6)
	.align		4
.L_6:
        /*0028*/ 	.word	index@(_Z7copyp2pP4int4PKS_m)
        /*002c*/ 	.word	0x00000000


	//----- nvinfo : EIATTR_MIN_STACK_SIZE
	.align		4
.L_7:
        /*0030*/ 	.byte	0x04, 0x12
        /*0032*/ 	.short	(.L_9 - .L_8)
	.align		4
.L_8:
        /*0034*/ 	.word	index@(_Z7copyp2pP4int4PKS_m)
        /*0038*/ 	.word	0x00000000


	//----- nvinfo : EIATTR_MIN_STACK_SIZE
	.align		4
.L_9:
        /*003c*/ 	.byte	0x04, 0x12
        /*003e*/ 	.short	(.L_11 - .L_10)
	.align		4
.L_10:
        /*0040*/ 	.word	index@(_Z5delayPViy)
        /*0044*/ 	.word	0x00000000
.L_11:


//--------------------- .nv.compat                --------------------------
	.section	.nv.compat,"",@"SHT_CUDA_COMPAT_INFO"
	.align	4
        /*0000*/ 	.byte	0x02, 0x09, 0x00, 0x00, 0x02, 0x02, 0x01, 0x00, 0x02, 0x05, 0x05, 0x00, 0x03, 0x07, 0x01, 0x01
        /*0010*/ 	.byte	0x02, 0x03, 0x00, 0x00, 0x02, 0x06, 0x01, 0x00, 0x04, 0x0b, 0x08, 0x00, 0x09, 0x00, 0x00, 0x00
        /*0020*/ 	.byte	0x00, 0x00, 0x00, 0x00


//--------------------- .nv.info._Z7copyp2pP4int4PKS_m --------------------------
	.section	.nv.info._Z7copyp2pP4int4PKS_m,"",@"SHT_CUDA_INFO"
	.sectionflags	@""
	.align	4


	//----- nvinfo : EIATTR_CUDA_API_VERSION
	.align		4
        /*0000*/ 	.byte	0x04, 0x37
        /*0002*/ 	.short	(.L_13 - .L_12)
.L_12:
        /*0004*/ 	.word	0x00000082


	//----- nvinfo : EIATTR_KPARAM_INFO
	.align		4
.L_13:
        /*0008*/ 	.byte	0x04, 0x17
        /*000a*/ 	.short	(.L_15 - .L_14)
.L_14:
        /*000c*/ 	.word	0x00000000
        /*0010*/ 	.short	0x0002
        /*0012*/ 	.short	0x0010
        /*0014*/ 	.byte	0x00, 0xf0, 0x21, 0x00


	//----- nvinfo : EIATTR_KPARAM_INFO
	.align		4
.L_15:
        /*0018*/ 	.byte	0x04, 0x17
        /*001a*/ 	.short	(.L_17 - .L_16)
.L_16:
        /*001c*/ 	.word	0x00000000
        /*0020*/ 	.short	0x0001
        /*0022*/ 	.short	0x0008
        /*0024*/ 	.byte	0x00, 0xf5, 0x21, 0x00


	//----- nvinfo : EIATTR_KPARAM_INFO
	.align		4
.L_17:
        /*0028*/ 	.byte	0x04, 0x17
        /*002a*/ 	.short	(.L_19 - .L_18)
.L_18:
        /*002c*/ 	.word	0x00000000
        /*0030*/ 	.short	0x0000
        /*0032*/ 	.short	0x0000
        /*0034*/ 	.byte	0x00, 0xf5, 0x21, 0x00


	//----- nvinfo : EIATTR_SPARSE_MMA_MASK
	.align		4
.L_19:
        /*0038*/ 	.byte	0x03, 0x50
        /*003a*/ 	.short	0x0000


	//----- nvinfo : EIATTR_MAXREG_COUNT
	.align		4
        /*003c*/ 	.byte	0x03, 0x1b
        /*003e*/ 	.short	0x00ff


	//----- nvinfo : EIATTR_MERCURY_ISA_VERSION
	.align		4
        /*0040*/ 	.byte	0x03, 0x5f
        /*0042*/ 	.short	0x0101


	//----- nvinfo : EIATTR_VRC_CTA_INIT_COUNT
	.align		4
        /*0044*/ 	.byte	0x02, 0x4a
	.zero		1
	.zero		1


	//----- nvinfo : EIATTR_EXIT_INSTR_OFFSETS
	.align		4
        /*0048*/ 	.byte	0x04, 0x1c
        /*004a*/ 	.short	(.L_21 - .L_20)


	//   ....[0]....
.L_20:
        /*004c*/ 	.word	0x000000a0


	//   ....[1]....
        /*0050*/ 	.word	0x000001e0


	//   ....[2]....
        /*0054*/ 	.word	0x00000290


	//   ....[3]....
        /*0058*/ 	.word	0x00000340


	//   ....[4]....
        /*005c*/ 	.word	0x000003f0


	//   ....[5]....
        /*0060*/ 	.word	0x000004b0


	//----- nvinfo : EIATTR_CRS_STACK_SIZE
	.align		4
.L_21:
        /*0064*/ 	.byte	0x04, 0x1e
        /*0066*/ 	.short	(.L_23 - .L_22)
.L_22:
        /*0068*/ 	.word	0x00000000


	//----- nvinfo : EIATTR_CBANK_PARAM_SIZE
	.align		4
.L_23:
        /*006c*/ 	.byte	0x03, 0x19
        /*006e*/ 	.short	0x0018


	//----- nvinfo : EIATTR_PARAM_CBANK
	.align		4
        /*0070*/ 	.byte	0x04, 0x0a
        /*0072*/ 	.short	(.L_25 - .L_24)
	.align		4
.L_24:
        /*0074*/ 	.word	index@(.nv.constant0._Z7copyp2pP4int4PKS_m)
        /*0078*/ 	.short	0x0380
        /*007a*/ 	.short	0x0018


	//----- nvinfo : EIATTR_SW_WAR
	.align		4
.L_25:
        /*007c*/ 	.byte	0x04, 0x36
        /*007e*/ 	.short	(.L_27 - .L_26)
.L_26:
        /*0080*/ 	.word	0x00000008
.L_27:


//--------------------- .nv.info._Z5delayPViy     --------------------------
	.section	.nv.info._Z5delayPViy,"",@"SHT_CUDA_INFO"
	.sectionflags	@""
	.align	4


	//----- nvinfo : EIATTR_CUDA_API_VERSION
	.align		4
        /*0000*/ 	.byte	0x04, 0x37
        /*0002*/ 	.short	(.L_29 - .L_28)
.L_28:
        /*0004*/ 	.word	0x00000082


	//----- nvinfo : EIATTR_KPARAM_INFO
	.align		4
.L_29:
        /*0008*/ 	.byte	0x04, 0x17
        /*000a*/ 	.short	(.L_31 - .L_30)
.L_30:
        /*000c*/ 	.word	0x00000000
        /*0010*/ 	.short	0x0001
        /*0012*/ 	.short	0x0008
        /*0014*/ 	.byte	0x00, 0xf0, 0x21, 0x00


	//----- nvinfo : EIATTR_KPARAM_INFO
	.align		4
.L_31:
        /*0018*/ 	.byte	0x04, 0x17
        /*001a*/ 	.short	(.L_33 - .L_32)
.L_32:
        /*001c*/ 	.word	0x00000000
        /*0020*/ 	.short	0x0000
        /*0022*/ 	.short	0x0000
        /*0024*/ 	.byte	0x00, 0xf5, 0x21, 0x00


	//----- nvinfo : EIATTR_SPARSE_MMA_MASK
	.align		4
.L_33:
        /*0028*/ 	.byte	0x03, 0x50
        /*002a*/ 	.short	0x0000


	//----- nvinfo : EIATTR_MAXREG_COUNT
	.align		4
        /*002c*/ 	.byte	0x03, 0x1b
        /*002e*/ 	.short	0x00ff


	//----- nvinfo : EIATTR_MERCURY_ISA_VERSION
	.align		4
        /*0030*/ 	.byte	0x03, 0x5f
        /*0032*/ 	.short	0x0101


	//----- nvinfo : EIATTR_VRC_CTA_INIT_COUNT
	.align		4
        /*0034*/ 	.byte	0x02, 0x4a
	.zero		1
	.zero		1


	//----- nvinfo : EIATTR_EXIT_INSTR_OFFSETS
	.align		4
        /*0038*/ 	.byte	0x04, 0x1c
        /*003a*/ 	.short	(.L_35 - .L_34)


	//   ....[0]....
.L_34:
        /*003c*/ 	.word	0x00000080


	//   ....[1]....
        /*0040*/ 	.word	0x000000f0


	//----- nvinfo : EIATTR_CBANK_PARAM_SIZE
	.align		4
.L_35:
        /*0044*/ 	.byte	0x03, 0x19
        /*0046*/ 	.short	0x0010


	//----- nvinfo : EIATTR_PARAM_CBANK
	.align		4
        /*0048*/ 	.byte	0x04, 0x0a
        /*004a*/ 	.short	(.L_37 - .L_36)
	.align		4
.L_36:
        /*004c*/ 	.word	index@(.nv.constant0._Z5delayPViy)
        /*0050*/ 	.short	0x0380
        /*0052*/ 	.short	0x0010


	//----- nvinfo : EIATTR_SW_WAR
	.align		4
.L_37:
        /*0054*/ 	.byte	0x04, 0x36
        /*0056*/ 	.short	(.L_39 - .L_38)
.L_38:
        /*0058*/ 	.word	0x00000008
.L_39:


//--------------------- .nv.callgraph             --------------------------
	.section	.nv.callgraph,"",@"SHT_CUDA_CALLGRAPH"
	.align	4
	.sectionentsize	8
	.align		4
        /*0000*/ 	.word	0x00000000
	.align		4
        /*0004*/ 	.word	0xffffffff
	.align		4
        /*0008*/ 	.word	0x00000000
	.align		4
        /*000c*/ 	.word	0xfffffffe
	.align		4
        /*0010*/ 	.word	0x00000000
	.align		4
        /*0014*/ 	.word	0xfffffffd
	.align		4
        /*0018*/ 	.word	0x00000000
	.align		4
        /*001c*/ 	.word	0xfffffffc


//--------------------- .text._Z7copyp2pP4int4PKS_m --------------------------
	.section	.text._Z7copyp2pP4int4PKS_m,"ax",@progbits
	.align	128
        .global         _Z7copyp2pP4int4PKS_m
        .type           _Z7copyp2pP4int4PKS_m,@function
        .size           _Z7copyp2pP4int4PKS_m,(.L_x_4 - _Z7copyp2pP4int4PKS_m)
        .other          _Z7copyp2pP4int4PKS_m,@"STO_CUDA_ENTRY STV_DEFAULT"
_Z7copyp2pP4int4PKS_m:
.text._Z7copyp2pP4int4PKS_m:
[----:B------:R-:W-:Y:S01]  /*0000*/  LDC R1, c[0x0][0x37c] ;  /* 0x0000df00ff017b82 */ /* 0x000fe20000000800 */
[----:B------:R-:W0:Y:S07]  /*0010*/  S2R R0, SR_TID.X ;  /* 0x0000000000007919 */ /* 0x000e2e0000002100 */
[----:B------:R-:W0:Y:S01]  /*0020*/  S2UR UR4, SR_CTAID.X ;  /* 0x00000000000479c3 */ /* 0x000e220000002500 */
[----:B------:R-:W1:Y:S07]  /*0030*/  LDCU.64 UR6, c[0x0][0x390] ;  /* 0x00007200ff0677ac */ /* 0x000e6e0008000a00 */
[----:B------:R-:W0:Y:S01]  /*0040*/  LDC R9, c[0x0][0x360] ;  /* 0x0000d800ff097b82 */ /* 0x000e220000000800 */
[----:B------:R-:W2:Y:S01]  /*0050*/  LDCU UR5, c[0x0][0x370] ;  /* 0x00006e00ff0577ac */ /* 0x000ea20008000800 */
[----:B0-----:R-:W-:-:S02]  /*0060*/  IMAD R0, R9, UR4, R0 ;  /* 0x0000000409007c24 */ /* 0x001fc4000f8e0200 */
[----:B--2---:R-:W-:-:S03]  /*0070*/  IMAD R9, R9, UR5, RZ ;  /* 0x0000000509097c24 */ /* 0x004fc6000f8e02ff */
[----:B-1----:R-:W-:-:S04]  /*0080*/  ISETP.GE.U32.AND P0, PT, R0, UR6, PT ;  /* 0x0000000600007c0c */ /* 0x002fc8000bf06070 */
[----:B------:R-:W-:-:S13]  /*0090*/  ISETP.GE.U32.AND.EX P0, PT, RZ, UR7, PT, P0 ;  /* 0x00000007ff007c0c */ /* 0x000fda000bf06100 */
[----:B------:R-:W-:Y:S05]  /*00a0*/  @P0 EXIT ;  /* 0x000000000000094d */ /* 0x000fea0003800000 */
[----:B------:R-:W0:Y:S01]  /*00b0*/  LDC.64 R2, c[0x0][0x390] ;  /* 0x0000e400ff027b82 */ /* 0x000e220000000a00 */
[----:B------:R-:W-:Y:S01]  /*00c0*/  IMAD.MOV.U32 R14, RZ, RZ, R0 ;  /* 0x000000ffff0e7224 */ /* 0x000fe200078e0000 */
[----:B------:R-:W-:Y:S01]  /*00d0*/  SHF.R.U32.HI R0, RZ, 0x1c, R9 ;  /* 0x0000001cff007819 */ /* 0x000fe20000011609 */
[----:B------:R-:W-:Y:S01]  /*00e0*/  IMAD.MOV.U32 R15, RZ, RZ, RZ ;  /* 0x000000ffff0f7224 */ /* 0x000fe200078e00ff */
[----:B------:R-:W1:Y:S01]  /*00f0*/  LDCU.64 UR4, c[0x0][0x358] ;  /* 0x00006b00ff0477ac */ /* 0x000e620008000a00 */
[----:B------:R-:W-:Y:S01]  /*0100*/  IMAD.SHL.U32 R8, R9, 0x10, RZ ;  /* 0x0000001009087824 */ /* 0x000fe200078e00ff */
[----:B------:R-:W2:Y:S06]  /*0110*/  LDCU.128 UR8, c[0x0][0x380] ;  /* 0x00007000ff0877ac */ /* 0x000eac0008000c00 */
.L_x_0:
[C---:B---3--:R-:W-:Y:S01]  /*0120*/  IMAD.SHL.U32 R10, R14.reuse, 0x10, RZ ;  /* 0x000000100e0a7824 */ /* 0x048fe200078e00ff */
[----:B------:R-:W-:-:S04]  /*0130*/  SHF.L.U64.HI R11, R14, 0x4, R15 ;  /* 0x000000040e0b7819 */ /* 0x000fc8000001020f */
[----:B--2---:R-:W-:-:S04]  /*0140*/  IADD3 R12, P0, PT, R10, UR10, RZ ;  /* 0x0000000a0a0c7c10 */ /* 0x004fc8000ff1e0ff */
[----:B------:R-:W-:-:S05]  /*0150*/  IADD3.X R13, PT, PT, R11, UR11, RZ, P0, !PT ;  /* 0x0000000b0b0d7c10 */ /* 0x000fca00087fe4ff */
[----:B-1----:R-:W2:Y:S01]  /*0160*/  LDG.E.128.CONSTANT R4, desc[UR4][R12.64] ;  /* 0x000000040c047981 */ /* 0x002ea2000c1e9d00 */
[----:B------:R-:W-:Y:S02]  /*0170*/  IADD3 R14, P0, PT, R9, R14, RZ ;  /* 0x0000000e090e7210 */ /* 0x000fe40007f1e0ff */
[----:B------:R-:W-:-:S03]  /*0180*/  IADD3 R10, P1, PT, R10, UR8, RZ ;  /* 0x000000080a0a7c10 */ /* 0x000fc6000ff3e0ff */
[----:B------:R-:W-:Y:S01]  /*0190*/  IMAD.X R16, RZ, RZ, R15, P0 ;  /* 0x000000ffff107224 */ /* 0x000fe200000e060f */
[----:B0-----:R-:W-:Y:S02]  /*01a0*/  ISETP.GE.U32.AND P0, PT, R14, R2, PT ;  /* 0x000000020e00720c */ /* 0x001fe40003f06070 */
[----:B------:R-:W-:Y:S02]  /*01b0*/  IADD3.X R11, PT, PT, R11, UR9, RZ, P1, !PT ;  /* 0x000000090b0b7c10 */ /* 0x000fe40008ffe4ff */
[----:B------:R-:W-:-:S03]  /*01c0*/  ISETP.GE.U32.AND.EX P0, PT, R16, R3, PT, P0 ;  /* 0x000000031000720c */ /* 0x000fc60003f06100 */
[----:B--2---:R0:W-:Y:S10]  /*01d0*/  STG.E.128 desc[UR4][R10.64], R4 ;  /* 0x000000040a007986 */ /* 0x0041f4000c101d04 */
[----:B------:R-:W-:Y:S05]  /*01e0*/  @P0 EXIT ;  /* 0x000000000000094d */ /* 0x000fea0003800000 */
[----:B------:R-:W-:-:S05]  /*01f0*/  IADD3 R12, P0, PT, R8, R12, RZ ;  /* 0x0000000c080c7210 */ /* 0x000fca0007f1e0ff */
[----:B------:R-:W-:-:S05]  /*0200*/  IMAD.X R13, R0, 0x1, R13, P0 ;  /* 0x00000001000d7824 */ /* 0x000fca00000e060d */
[----:B0-----:R-:W2:Y:S01]  /*0210*/  LDG.E.128.CONSTANT R4, desc[UR4][R12.64] ;  /* 0x000000040c047981 */ /* 0x001ea2000c1e9d00 */
[----:B------:R-:W-:Y:S02]  /*0220*/  IADD3 R14, P0, PT, R9, R14, RZ ;  /* 0x0000000e090e7210 */ /* 0x000fe40007f1e0ff */
[----:B------:R-:W-:-:S03]  /*0230*/  IADD3 R10, P1, PT, R8, R10, RZ ;  /* 0x0000000a080a7210 */ /* 0x000fc60007f3e0ff */
[----:B------:R-:W-:Y:S01]  /*0240*/  IMAD.X R16, RZ, RZ, R16, P0 ;  /* 0x000000ffff107224 */ /* 0x000fe200000e0610 */
[----:B------:R-:W-:Y:S01]  /*0250*/  ISETP.GE.U32.AND P0, PT, R14, R2, PT ;  /* 0x000000020e00720c */ /* 0x000fe20003f06070 */
[----:B------:R-:W-:-:S03]  /*0260*/  IMAD.X R11, R0, 0x1, R11, P1 ;  /* 0x00000001000b7824 */ /* 0x000fc600008e060b */
[----:B------:R-:W-:Y:S02]  /*0270*/  ISETP.GE.U32.AND.EX P0, PT, R16, R3, PT, P0 ;  /* 0x000000031000720c */ /* 0x000fe40003f06100 */
[----:B--2---:R0:W-:Y:S11]  /*0280*/  STG.E.128 desc[UR4][R10.64], R4 ;  /* 0x000000040a007986 */ /* 0x0041f6000c101d04 */
        /* <DEDUP_REMOVED lines=15> */
[----:B------:R-:W-:-:S05]  /*0380*/  IADD3 R10, P0, PT, R8, R10, RZ ;  /* 0x0000000a080a7210 */ /* 0x000fca0007f1e0ff */
[----:B------:R-:W-:Y:S01]  /*0390*/  IMAD.X R11, R0, 0x1, R11, P0 ;  /* 0x00000001000b7824 */ /* 0x000fe200000e060b */
[----:B------:R-:W-:-:S05]  /*03a0*/  IADD3 R14, P0, PT, R9, R14, RZ ;  /* 0x0000000e090e7210 */ /* 0x000fca0007f1e0ff */
[----:B------:R-:W-:Y:S01]  /*03b0*/  IMAD.X R16, RZ, RZ, R16, P0 ;  /* 0x000000ffff107224 */ /* 0x000fe200000e0610 */
[----:B------:R-:W-:-:S04]  /*03c0*/  ISETP.GE.U32.AND P0, PT, R14, R2, PT ;  /* 0x000000020e00720c */ /* 0x000fc80003f06070 */
[----:B------:R-:W-:Y:S01]  /*03d0*/  ISETP.GE.U32.AND.EX P0, PT, R16, R3, PT, P0 ;  /* 0x000000031000720c */ /* 0x000fe20003f06100 */
[----:B--2---:R0:W-:-:S12]  /*03e0*/  STG.E.128 desc[UR4][R10.64], R4 ;  /* 0x000000040a007986 */ /* 0x0041d8000c101d04 */
[----:B------:R-:W-:Y:S05]  /*03f0*/  @P0 EXIT ;  /* 0x000000000000094d */ /* 0x000fea0003800000 */
[----:B0-----:R-:W-:-:S05]  /*0400*/  IADD3 R4, P0, PT, R8, R12, RZ ;  /* 0x0000000c08047210 */ /* 0x001fca0007f1e0ff */
[----:B------:R-:W-:-:S06]  /*0410*/  IMAD.X R5, R0, 0x1, R13, P0 ;  /* 0x0000000100057824 */ /* 0x000fcc00000e060d */
[----:B------:R-:W2:Y:S01]  /*0420*/  LDG.E.128.CONSTANT R4, desc[UR4][R4.64] ;  /* 0x0000000404047981 */ /* 0x000ea2000c1e9d00 */
[----:B------:R-:W-:-:S05]  /*0430*/  IADD3 R10, P0, PT, R8, R10, RZ ;  /* 0x0000000a080a7210 */ /* 0x000fca0007f1e0ff */
[----:B------:R-:W-:Y:S01]  /*0440*/  IMAD.X R11, R0, 0x1, R11, P0 ;  /* 0x00000001000b7824 */ /* 0x000fe200000e060b */
[----:B------:R-:W-:-:S05]  /*0450*/  IADD3 R14, P0, PT, R9, R14, RZ ;  /* 0x0000000e090e7210 */ /* 0x000fca0007f1e0ff */
[----:B------:R-:W-:Y:S01]  /*0460*/  IMAD.X R15, RZ, RZ, R16, P0 ;  /* 0x000000ffff0f7224 */ /* 0x000fe200000e0610 */
[----:B------:R-:W-:-:S04]  /*0470*/  ISETP.GE.U32.AND P0, PT, R14, R2, PT ;  /* 0x000000020e00720c */ /* 0x000fc80003f06070 */
[----:B------:R-:W-:Y:S01]  /*0480*/  ISETP.GE.U32.AND.EX P0, PT, R15, R3, PT, P0 ;  /* 0x000000030f00720c */ /* 0x000fe20003f06100 */
[----:B--2---:R3:W-:-:S12]  /*0490*/  STG.E.128 desc[UR4][R10.64], R4 ;  /* 0x000000040a007986 */ /* 0x0047d8000c101d04 */
[----:B------:R-:W-:Y:S05]  /*04a0*/  @!P0 BRA `(.L_x_0) ;  /* 0xfffffffc001c8947 */ /* 0x000fea000383ffff */
[----:B------:R-:W-:Y:S05]  /*04b0*/  EXIT ;  /* 0x000000000000794d */ /* 0x000fea0003800000 */
.L_x_1:
[----:B------:R-:W-:-:S00]  /*04c0*/  BRA `(.L_x_1) ;  /* 0xfffffffc00fc7947 */ /* 0x000fc0000383ffff */
[----:B------:R-:W-:-:S00]  /*04d0*/  NOP ;  /* 0x0000000000007918 */ /* 0x000fc00000000000 */
        /* <DEDUP_REMOVED lines=10> */
.L_x_4:


//--------------------- .text._Z5delayPViy        --------------------------
	.section	.text._Z5delayPViy,"ax",@progbits
	.align	128
        .global         _Z5delayPViy
        .type           _Z5delayPViy,@function
        .size           _Z5delayPViy,(.L_x_5 - _Z5delayPViy)
        .other          _Z5delayPViy,@"STO_CUDA_ENTRY STV_DEFAULT"
_Z5delayPViy:
.text._Z5delayPViy:
[----:B------:R-:W-:Y:S01]  /*0000*/  LDC R1, c[0x0][0x37c] ;  /* 0x0000df00ff017b82 */ /* 0x000fe20000000800 */
[----:B------:R-:W0:Y:S01]  /*0010*/  LDCU.64 UR4, c[0x0][0x358] ;  /* 0x00006b00ff0477ac */ /* 0x000e220008000a00 */
[----:B------:R-:W-:Y:S01]  /*0020*/  NOP ;  /* 0x0000000000007918 */ /* 0x000fe20000000000 */
[----:B------:R-:W-:-:S05]  /*0030*/  CS2R R2, SR_CLOCKLO ;  /* 0x0000000000027805 */ /* 0x000fca0000015000 */
[----:B------:R-:W1:Y:S01]  /*0040*/  LDC.64 R6, c[0x0][0x380] ;  /* 0x0000e000ff067b82 */ /* 0x000e620000000a00 */
[----:B------:R-:W2:Y:S02]  /*0050*/  LDCU.64 UR6, c[0x0][0x388] ;  /* 0x00007100ff0677ac */ /* 0x000ea40008000a00 */
.L_x_2:
[----:B01----:R-:W3:Y:S02]  /*0060*/  LDG.E.STRONG.SYS R0, desc[UR4][R6.64] ;  /* 0x0000000406007981 */ /* 0x003ee4000c1f5900 */
[----:B---3--:R-:W-:-:S13]  /*0070*/  ISETP.NE.AND P0, PT, R0, RZ, PT ;  /* 0x000000ff0000720c */ /* 0x008fda0003f05270 */
[----:B--2---:R-:W-:Y:S05]  /*0080*/  @P0 EXIT ;  /* 0x000000000000094d */ /* 0x004fea0003800000 */
[----:B------:R-:W-:-:S06]  /*0090*/  CS2R R4, SR_CLOCKLO ;  /* 0x0000000000047805 */ /* 0x000fcc0000015000 */
[----:B------:R-:W-:-:S05]  /*00a0*/  IADD3 R0, P0, PT, -R2, R4, RZ ;  /* 0x0000000402007210 */ /* 0x000fca0007f1e1ff */
[----:B------:R-:W-:Y:S01]  /*00b0*/  IMAD.X R4, R5, 0x1, ~R3, P0 ;  /* 0x0000000105047824 */ /* 0x000fe200000e0e03 */
[----:B------:R-:W-:-:S04]  /*00c0*/  ISETP.GT.U32.AND P0, PT, R0, UR6, PT ;  /* 0x0000000600007c0c */ /* 0x000fc8000bf04070 */
[----:B------:R-:W-:-:S13]  /*00d0*/  ISETP.GT.U32.AND.EX P0, PT, R4, UR7, PT, P0 ;  /* 0x0000000704007c0c */ /* 0x000fda000bf04100 */
[----:B------:R-:W-:Y:S05]  /*00e0*/  @!P0 BRA `(.L_x_2) ;  /* 0xfffffffc00dc8947 */ /* 0x000fea000383ffff */
[----:B------:R-:W-:Y:S05]  /*00f0*/  EXIT ;  /* 0x000000000000794d */ /* 0x000fea0003800000 */
.L_x_3:
        /* <DEDUP_REMOVED lines=16> */
.L_x_5:


//--------------------- .nv.shared.reserved.0     --------------------------
	.section	.nv.shared.reserved.0,"aw",@nobits
	.weak		__nv_reservedSMEM_offset_0_alias
	.size		__nv_reservedSMEM_offset_0_alias, 0, 64
	.other		__nv_reservedSMEM_offset_0_alias,@"STO_CUDA_RESERVED_SHARED STV_DEFAULT"
__nv_reservedSMEM_offset_0_alias:
	.zero		0
	.zero		64


//--------------------- .nv.constant0._Z7copyp2pP4int4PKS_m --------------------------
	.section	.nv.constant0._Z7copyp2pP4int4PKS_m,"a",@progbits
	.sectionflags	@""
	.align	4
.nv.constant0._Z7copyp2pP4int4PKS_m:
	.zero		920


//--------------------- .nv.constant0._Z5delayPViy --------------------------
	.section	.nv.constant0._Z5delayPViy,"a",@progbits
	.sectionflags	@""
	.align	4
.nv.constant0._Z5delayPViy:
	.zero		912


//--------------------- SYMBOLS --------------------------

	.type		.nv.reservedSmem.offset0,@object
	.size		.nv.reservedSmem.offset0,0x4
